	.headerflags	@"EF_CUDA_TEXMODE_UNIFIED EF_CUDA_64BIT_ADDRESS EF_CUDA_ACCELERATORS EF_CUDA_SM90 EF_CUDA_VIRTUAL_SM(EF_CUDA_SM90)"
	.elftype	@"ET_EXEC"


//--------------------- .nv.info                  --------------------------
	.section	.nv.info,"",@"SHT_CUDA_INFO"
	.align	4


	//----- nvinfo : EIATTR_REGCOUNT
	.align		4
        /*0000*/ 	.byte	0x04, 0x2f
        /*0002*/ 	.short	(.L_2 - .L_1)
	.align		4
.L_1:
        /*0004*/ 	.word	index@(triton_red_fused__to_copy_add_mean_mul_pow_rsqrt_9)
        /*0008*/ 	.word	0x0000001d


	//----- nvinfo : EIATTR_MIN_STACK_SIZE
	.align		4
.L_2:
        /*000c*/ 	.byte	0x04, 0x12
        /*000e*/ 	.short	(.L_4 - .L_3)
	.align		4
.L_3:
        /*0010*/ 	.word	index@(triton_red_fused__to_copy_add_mean_mul_pow_rsqrt_9)
        /*0014*/ 	.word	0x00000000


	//----- nvinfo : EIATTR_FRAME_SIZE
	.align		4
.L_4:
        /*0018*/ 	.byte	0x04, 0x11
        /*001a*/ 	.short	(.L_6 - .L_5)
	.align		4
.L_5:
        /*001c*/ 	.word	index@(triton_red_fused__to_copy_add_mean_mul_pow_rsqrt_9)
        /*0020*/ 	.word	0x00000000


	//----- nvinfo : EIATTR_MIN_STACK_SIZE
	.align		4
.L_6:
        /*0024*/ 	.byte	0x04, 0x12
        /*0026*/ 	.short	(.L_8 - .L_7)
	.align		4
.L_7:
        /*0028*/ 	.word	index@(triton_red_fused__to_copy_add_mean_mul_pow_rsqrt_9)
        /*002c*/ 	.word	0x00000000
.L_8:


//--------------------- .nv.info.triton_red_fused__to_copy_add_mean_mul_pow_rsqrt_9 --------------------------
	.section	.nv.info.triton_red_fused__to_copy_add_mean_mul_pow_rsqrt_9,"",@"SHT_CUDA_INFO"
	.sectionflags	@""
	.align	4


	//----- nvinfo : EIATTR_CUDA_API_VERSION
	.align		4
        /*0000*/ 	.byte	0x04, 0x37
        /*0002*/ 	.short	(.L_10 - .L_9)
.L_9:
        /*0004*/ 	.word	0x0000007c


	//----- nvinfo : EIATTR_KPARAM_INFO
	.align		4
.L_10:
        /*0008*/ 	.byte	0x04, 0x17
        /*000a*/ 	.short	(.L_12 - .L_11)
.L_11:
        /*000c*/ 	.word	0x00000000
        /*0010*/ 	.short	0x0007
        /*0012*/ 	.short	0x0030
        /*0014*/ 	.byte	0x00, 0xf4, 0x21, 0x00


	//----- nvinfo : EIATTR_KPARAM_INFO
	.align		4
.L_12:
        /*0018*/ 	.byte	0x04, 0x17
        /*001a*/ 	.short	(.L_14 - .L_13)
.L_13:
        /*001c*/ 	.word	0x00000000
        /*0020*/ 	.short	0x0006
        /*0022*/ 	.short	0x002c
        /*0024*/ 	.byte	0x00, 0xf0, 0x11, 0x00


	//----- nvinfo : EIATTR_KPARAM_INFO
	.align		4
.L_14:
        /*0028*/ 	.byte	0x04, 0x17
        /*002a*/ 	.short	(.L_16 - .L_15)
.L_15:
        /*002c*/ 	.word	0x00000000
        /*0030*/ 	.short	0x0005
        /*0032*/ 	.short	0x0028
        /*0034*/ 	.byte	0x00, 0xf0, 0x11, 0x00


	//----- nvinfo : EIATTR_KPARAM_INFO
	.align		4
.L_16:
        /*0038*/ 	.byte	0x04, 0x17
        /*003a*/ 	.short	(.L_18 - .L_17)
.L_17:
        /*003c*/ 	.word	0x00000000
        /*0040*/ 	.short	0x0004
        /*0042*/ 	.short	0x0020
        /*0044*/ 	.byte	0x00, 0xf4, 0x21, 0x00


	//----- nvinfo : EIATTR_KPARAM_INFO
	.align		4
.L_18:
        /*0048*/ 	.byte	0x04, 0x17
        /*004a*/ 	.short	(.L_20 - .L_19)
.L_19:
        /*004c*/ 	.word	0x00000000
        /*0050*/ 	.short	0x0003
        /*0052*/ 	.short	0x0018
        /*0054*/ 	.byte	0x00, 0xf4, 0x21, 0x00


	//----- nvinfo : EIATTR_KPARAM_INFO
	.align		4
.L_20:
        /*0058*/ 	.byte	0x04, 0x17
        /*005a*/ 	.short	(.L_22 - .L_21)
.L_21:
        /*005c*/ 	.word	0x00000000
        /*0060*/ 	.short	0x0002
        /*0062*/ 	.short	0x0010
        /*0064*/ 	.byte	0x00, 0xf4, 0x21, 0x00


	//----- nvinfo : EIATTR_KPARAM_INFO
	.align		4
.L_22:
        /*0068*/ 	.byte	0x04, 0x17
        /*006a*/ 	.short	(.L_24 - .L_23)
.L_23:
        /*006c*/ 	.word	0x00000000
        /*0070*/ 	.short	0x0001
        /*0072*/ 	.short	0x0008
        /*0074*/ 	.byte	0x00, 0xf4, 0x21, 0x00


	//----- nvinfo : EIATTR_KPARAM_INFO
	.align		4
.L_24:
        /*0078*/ 	.byte	0x04, 0x17
        /*007a*/ 	.short	(.L_26 - .L_25)
.L_25:
        /*007c*/ 	.word	0x00000000
        /*0080*/ 	.short	0x0000
        /*0082*/ 	.short	0x0000
        /*0084*/ 	.byte	0x00, 0xf4, 0x21, 0x00


	//----- nvinfo : EIATTR_SPARSE_MMA_MASK
	.align		4
.L_26:
        /*0088*/ 	.byte	0x03, 0x50
        /*008a*/ 	.short	0x0000


	//----- nvinfo : EIATTR_MAXREG_COUNT
	.align		4
        /*008c*/ 	.byte	0x03, 0x1b
        /*008e*/ 	.short	0x00ff


	//----- nvinfo : EIATTR_COOP_GROUP_MASK_REGIDS
	.align		4
        /*0090*/ 	.byte	0x04, 0x29
        /*0092*/ 	.short	(.L_28 - .L_27)


	//   ....[0]....
.L_27:
        /*0094*/ 	.word	0xffffffff


	//----- nvinfo : EIATTR_COOP_GROUP_INSTR_OFFSETS
	.align		4
.L_28:
        /*0098*/ 	.byte	0x04, 0x28
        /*009a*/ 	.short	(.L_30 - .L_29)


	//   ....[0]....
.L_29:
        /*009c*/ 	.word	0x000003b0


	//----- nvinfo : EIATTR_EXIT_INSTR_OFFSETS
	.align		4
.L_30:
        /*00a0*/ 	.byte	0x04, 0x1c
        /*00a2*/ 	.short	(.L_32 - .L_31)


	//   ....[0]....
.L_31:
        /*00a4*/ 	.word	0x00000720


	//----- nvinfo : EIATTR_REQNTID
	.align		4
.L_32:
        /*00a8*/ 	.byte	0x04, 0x10
        /*00aa*/ 	.short	(.L_34 - .L_33)
.L_33:
        /*00ac*/ 	.word	0x00000080
        /*00b0*/ 	.word	0x00000001
        /*00b4*/ 	.word	0x00000001


	//----- nvinfo : EIATTR_CBANK_PARAM_SIZE
	.align		4
.L_34:
        /*00b8*/ 	.byte	0x03, 0x19
        /*00ba*/ 	.short	0x0038


	//----- nvinfo : EIATTR_PARAM_CBANK
	.align		4
        /*00bc*/ 	.byte	0x04, 0x0a
        /*00be*/ 	.short	(.L_36 - .L_35)
	.align		4
.L_35:
        /*00c0*/ 	.word	index@(.nv.constant0.triton_red_fused__to_copy_add_mean_mul_pow_rsqrt_9)
        /*00c4*/ 	.short	0x0210
        /*00c6*/ 	.short	0x0038


	//----- nvinfo : EIATTR_SW_WAR
	.align		4
.L_36:
        /*00c8*/ 	.byte	0x04, 0x36
        /*00ca*/ 	.short	(.L_38 - .L_37)
.L_37:
        /*00cc*/ 	.word	0x00000008
.L_38:


//--------------------- .nv.callgraph             --------------------------
	.section	.nv.callgraph,"",@"SHT_CUDA_CALLGRAPH"
	.align	4
	.sectionentsize	8
	.align		4
        /*0000*/ 	.word	0x00000000
	.align		4
        /*0004*/ 	.word	0xffffffff
	.align		4
        /*0008*/ 	.word	0x00000000
	.align		4
        /*000c*/ 	.word	0xfffffffe
	.align		4
        /*0010*/ 	.word	0x00000000
	.align		4
        /*0014*/ 	.word	0xfffffffd
	.align		4
        /*0018*/ 	.word	0x00000000
	.align		4
        /*001c*/ 	.word	0xfffffffc


//--------------------- .nv.constant4             --------------------------
	.section	.nv.constant4,"a",@progbits
	.align	8
	.align		8
.nv.constant4:
        /*0000*/ 	.dword	_$_str


//--------------------- .text.triton_red_fused__to_copy_add_mean_mul_pow_rsqrt_9 --------------------------
	.section	.text.triton_red_fused__to_copy_add_mean_mul_pow_rsqrt_9,"ax",@progbits
	.sectionflags	@"SHF_BARRIERS=1"
	.align	128
        .global         triton_red_fused__to_copy_add_mean_mul_pow_rsqrt_9
        .type           triton_red_fused__to_copy_add_mean_mul_pow_rsqrt_9,@function
        .size           triton_red_fused__to_copy_add_mean_mul_pow_rsqrt_9,(.L_x_3 - triton_red_fused__to_copy_add_mean_mul_pow_rsqrt_9)
        .other          triton_red_fused__to_copy_add_mean_mul_pow_rsqrt_9,@"STO_CUDA_ENTRY STV_DEFAULT"
triton_red_fused__to_copy_add_mean_mul_pow_rsqrt_9:
.text.triton_red_fused__to_copy_add_mean_mul_pow_rsqrt_9:
[----:B------:R-:W0:Y:S02]  /*0000*/  LDC R1, c[0x0][0x28] ;  /* 0x00000a00ff017b82 */ /* 0x000e240000000800 */
[----:B------:R-:W1:Y:S01]  /*0010*/  S2R R14, SR_TID.X ;  /* 0x00000000000e7919 */ /* 0x000e620000002100 */
[----:B------:R-:W2:Y:S01]  /*0020*/  LDC.64 R2, c[0x0][0x210] ;  /* 0x00008400ff027b82 */ /* 0x000ea20000000a00 */
[----:B------:R-:W-:Y:S01]  /*0030*/  ULDC UR4, c[0x0][0x238] ;  /* 0x00008e0000047ab9 */ /* 0x000fe20000000800 */
[----:B------:R-:W-:Y:S01]  /*0040*/  HFMA2.MMA R20, -RZ, RZ, 0, 0 ;  /* 0x00000000ff147435 */ /* 0x000fe200000001ff */
[----:B------:R-:W3:Y:S01]  /*0050*/  S2R R15, SR_CTAID.X ;  /* 0x00000000000f7919 */ /* 0x000ee20000002500 */
[----:B------:R-:W-:Y:S01]  /*0060*/  HFMA2.MMA R17, -RZ, RZ, 0, 0 ;  /* 0x00000000ff117435 */ /* 0x000fe200000001ff */
[----:B------:R-:W-:Y:S02]  /*0070*/  MOV R21, 0xfffffff8 ;  /* 0xfffffff800157802 */ /* 0x000fe40000000f00 */
[----:B------:R-:W-:Y:S01]  /*0080*/  CS2R R18, SRZ ;  /* 0x0000000000127805 */ /* 0x000fe2000001ff00 */
[----:B------:R-:W-:Y:S01]  /*0090*/  ULDC.64 UR6, c[0x0][0x208] ;  /* 0x0000820000067ab9 */ /* 0x000fe20000000a00 */
[----:B------:R-:W2:Y:S01]  /*00a0*/  LDC.64 R4, c[0x0][0x220] ;  /* 0x00008800ff047b82 */ /* 0x000ea20000000a00 */
[----:B-1----:R-:W-:-:S02]  /*00b0*/  SHF.R.U32.HI R16, RZ, 0x1, R14 ;  /* 0x00000001ff107819 */ /* 0x002fc4000001160e */
[----:B------:R-:W-:Y:S02]  /*00c0*/  SHF.L.U32 R6, R14, 0x2, RZ ;  /* 0x000000020e067819 */ /* 0x000fe400000006ff */
[----:B---3--:R-:W-:Y:S02]  /*00d0*/  SHF.L.U32 R15, R15, 0x6, RZ ;  /* 0x000000060f0f7819 */ /* 0x008fe400000006ff */
[----:B------:R-:W-:Y:S02]  /*00e0*/  SGXT.U32 R16, R16, 0x6 ;  /* 0x000000061010781a */ /* 0x000fe40000000000 */
[----:B------:R-:W-:Y:S02]  /*00f0*/  LOP3.LUT R7, R6, 0x4, RZ, 0xc0, !PT ;  /* 0x0000000406077812 */ /* 0x000fe400078ec0ff */
[----:B------:R-:W-:-:S04]  /*0100*/  LOP3.LUT R0, R16, R15, RZ, 0xfc, !PT ;  /* 0x0000000f10007212 */ /* 0x000fc800078efcff */
[C---:B------:R-:W-:Y:S02]  /*0110*/  ISETP.GE.AND P1, PT, R0.reuse, UR4, PT ;  /* 0x0000000400007c0c */ /* 0x040fe4000bf26270 */
[----:B--2---:R-:W-:-:S11]  /*0120*/  LEA R0, R0, R7, 0xc ;  /* 0x0000000700007211 */ /* 0x004fd600078e60ff */
.L_x_0:
[----:B------:R-:W-:Y:S02]  /*0130*/  IADD3 R21, R21, 0x8, RZ ;  /* 0x0000000815157810 */ /* 0x000fe40007ffe0ff */
[----:B-1----:R-:W-:Y:S02]  /*0140*/  CS2R R8, SRZ ;  /* 0x0000000000087805 */ /* 0x002fe4000001ff00 */
[----:B------:R-:W-:Y:S02]  /*0150*/  CS2R R12, SRZ ;  /* 0x00000000000c7805 */ /* 0x000fe4000001ff00 */
[----:B------:R-:W-:-:S05]  /*0160*/  LOP3.LUT R7, R0, R21, RZ, 0xfc, !PT ;  /* 0x0000001500077212 */ /* 0x000fca00078efcff */
[----:B------:R-:W-:-:S04]  /*0170*/  IMAD.WIDE R10, R7, 0x2, R4 ;  /* 0x00000002070a7825 */ /* 0x000fc800078e0204 */
[----:B------:R-:W-:Y:S01]  /*0180*/  IMAD.WIDE R6, R7, 0x2, R2 ;  /* 0x0000000207067825 */ /* 0x000fe200078e0202 */
[----:B------:R-:W2:Y:S04]  /*0190*/  @!P1 LDG.E.EF.64 R8, desc[UR6][R10.64] ;  /* 0x000000060a089981 */ /* 0x000ea8000c0e1b00 */
[----:B------:R-:W3:Y:S01]  /*01a0*/  @!P1 LDG.E.EF.64 R12, desc[UR6][R6.64] ;  /* 0x00000006060c9981 */ /* 0x000ee2000c0e1b00 */
[----:B------:R-:W-:Y:S01]  /*01b0*/  ISETP.GE.U32.AND P0, PT, R21, 0xff8, PT ;  /* 0x00000ff81500780c */ /* 0x000fe20003f06070 */
[----:B--2---:R-:W-:Y:S02]  /*01c0*/  HADD2.F32 R22, -RZ, R8.H0_H0 ;  /* 0x20000008ff167230 */ /* 0x004fe40000004100 */
[----:B------:R-:W-:Y:S02]  /*01d0*/  HADD2.F32 R24, -RZ, R9.H0_H0 ;  /* 0x20000009ff187230 */ /* 0x000fe40000004100 */
[----:B------:R-:W-:-:S02]  /*01e0*/  HADD2.F32 R25, -RZ, R9.H1_H1 ;  /* 0x30000009ff197230 */ /* 0x000fc40000004100 */
[----:B---3--:R-:W-:Y:S02]  /*01f0*/  HADD2.F32 R26, -RZ, R13.H1_H1 ;  /* 0x3000000dff1a7230 */ /* 0x008fe40000004100 */
[----:B------:R-:W-:Y:S02]  /*0200*/  HADD2.F32 R8, -RZ, R8.H1_H1 ;  /* 0x30000008ff087230 */ /* 0x000fe40000004100 */
[----:B------:R-:W-:Y:S02]  /*0210*/  HADD2.F32 R23, -RZ, R12.H1_H1 ;  /* 0x3000000cff177230 */ /* 0x000fe40000004100 */
[----:B------:R-:W-:Y:S01]  /*0220*/  FADD R26, R25, R26 ;  /* 0x0000001a191a7221 */ /* 0x000fe20000000000 */
[----:B------:R-:W-:Y:S02]  /*0230*/  HADD2.F32 R9, -RZ, R12.H0_H0 ;  /* 0x2000000cff097230 */ /* 0x000fe40000004100 */
[----:B------:R-:W-:Y:S02]  /*0240*/  HADD2.F32 R13, -RZ, R13.H0_H0 ;  /* 0x2000000dff0d7230 */ /* 0x000fe40000004100 */
[----:B------:R-:W-:Y:S01]  /*0250*/  FADD R12, R8, R23 ;  /* 0x00000017080c7221 */ /* 0x000fe20000000000 */
[----:B------:R-:W-:Y:S01]  /*0260*/  @!P1 FFMA R17, R26, R26, R17 ;  /* 0x0000001a1a119223 */ /* 0x000fe20000000011 */
[----:B------:R-:W-:Y:S01]  /*0270*/  FADD R11, R22, R9 ;  /* 0x00000009160b7221 */ /* 0x000fe20000000000 */
[----:B------:R-:W-:Y:S01]  /*0280*/  FADD R13, R24, R13 ;  /* 0x0000000d180d7221 */ /* 0x000fe20000000000 */
[----:B------:R-:W-:-:S02]  /*0290*/  @!P1 FFMA R19, R12, R12, R19 ;  /* 0x0000000c0c139223 */ /* 0x000fc40000000013 */
[-C--:B------:R-:W-:Y:S01]  /*02a0*/  @!P1 FFMA R20, R11, R11.reuse, R20 ;  /* 0x0000000b0b149223 */ /* 0x080fe20000000014 */
[----:B------:R-:W-:Y:S01]  /*02b0*/  F2FP.F16.F32.PACK_AB R8, R12, R11 ;  /* 0x0000000b0c08723e */ /* 0x000fe200000000ff */
[-C--:B------:R-:W-:Y:S01]  /*02c0*/  @!P1 FFMA R18, R13, R13.reuse, R18 ;  /* 0x0000000d0d129223 */ /* 0x080fe20000000012 */
[----:B------:R-:W-:-:S05]  /*02d0*/  F2FP.F16.F32.PACK_AB R9, R26, R13 ;  /* 0x0000000d1a09723e */ /* 0x000fca00000000ff */
[----:B------:R1:W-:Y:S01]  /*02e0*/  @!P1 STG.E.64 desc[UR6][R6.64], R8 ;  /* 0x0000000806009986 */ /* 0x0003e2000c101b06 */
[----:B------:R-:W-:Y:S05]  /*02f0*/  @!P0 BRA `(.L_x_0) ;  /* 0xfffffffc008c8947 */ /* 0x000fea000383ffff */
[----:B------:R-:W-:Y:S01]  /*0300*/  FADD R19, R20, R19 ;  /* 0x0000001314137221 */ /* 0x000fe20000000000 */
[----:B------:R-:W2:Y:S01]  /*0310*/  S2UR UR5, SR_CgaCtaId ;  /* 0x00000000000579c3 */ /* 0x000ea20000008800 */
[----:B------:R-:W-:Y:S01]  /*0320*/  UMOV UR4, 0x400 ;  /* 0x0000040000047882 */ /* 0x000fe20000000000 */
[----:B------:R-:W-:Y:S01]  /*0330*/  LOP3.LUT R2, R14, 0x3f, RZ, 0xc0, !PT ;  /* 0x0000003f0e027812 */ /* 0x000fe200078ec0ff */
[----:B------:R-:W-:Y:S01]  /*0340*/  FADD R18, R18, R19 ;  /* 0x0000001312127221 */ /* 0x000fe20000000000 */
[----:B------:R-:W-:Y:S02]  /*0350*/  LOP3.LUT P0, RZ, R14, 0x40, RZ, 0xc0, !PT ;  /* 0x000000400eff7812 */ /* 0x000fe4000780c0ff */
[----:B------:R-:W-:Y:S01]  /*0360*/  LOP3.LUT R15, R15, 0x3f, R14, 0xf8, !PT ;  /* 0x0000003f0f0f7812 */ /* 0x000fe200078ef80e */
[----:B------:R-:W-:Y:S01]  /*0370*/  FADD R18, R17, R18 ;  /* 0x0000001211127221 */ /* 0x000fe20000000000 */
[----:B-1----:R-:W1:Y:S01]  /*0380*/  LDC.64 R6, c[0x0][0x218] ;  /* 0x00008600ff067b82 */ /* 0x002e620000000a00 */
[----:B------:R-:W-:-:S02]  /*0390*/  MOV R17, 0x39800000 ;  /* 0x3980000000117802 */ /* 0x000fc40000000f00 */
[----:B------:R-:W-:Y:S01]  /*03a0*/  LOP3.LUT R11, R14, 0x1, RZ, 0xc0, !PT ;  /* 0x000000010e0b7812 */ /* 0x000fe200078ec0ff */
[----:B------:R-:W3:Y:S01]  /*03b0*/  SHFL.BFLY PT, R3, R18, 0x1, 0x1f ;  /* 0x0c201f0012037f89 */ /* 0x000ee200000e0000 */
[----:B------:R-:W-:-:S03]  /*03c0*/  MOV R14, 0xffffffff ;  /* 0xffffffff000e7802 */ /* 0x000fc60000000f00 */
[----:B------:R-:W4:Y:S01]  /*03d0*/  LDC.64 R12, c[0x0][0x228] ;  /* 0x00008a00ff0c7b82 */ /* 0x000f220000000a00 */
[----:B--2---:R-:W-:-:S06]  /*03e0*/  UPRMT UR4, UR5, 0x654, UR4 ;  /* 0x0000065405047896 */ /* 0x004fcc0008000004 */
[----:B------:R-:W-:Y:S02]  /*03f0*/  LEA R5, R16, UR4, 0x2 ;  /* 0x0000000410057c11 */ /* 0x000fe4000f8e10ff */
[----:B------:R-:W-:Y:S01]  /*0400*/  LEA R2, R2, UR4, 0x2 ;  /* 0x0000000402027c11 */ /* 0x000fe2000f8e10ff */
[----:B------:R-:W-:Y:S01]  /*0410*/  ULDC UR4, c[0x0][0x238] ;  /* 0x00008e0000047ab9 */ /* 0x000fe20000000800 */
[C---:B-1----:R-:W-:Y:S01]  /*0420*/  IMAD.WIDE R6, R15.reuse, 0x4, R6 ;  /* 0x000000040f067825 */ /* 0x042fe200078e0206 */
[----:B------:R-:W-:-:S03]  /*0430*/  ISETP.LT.AND P0, PT, R15, UR4, !P0 ;  /* 0x000000040f007c0c */ /* 0x000fc6000c701270 */
[----:B---3--:R-:W-:-:S04]  /*0440*/  FADD R8, R18, R3 ;  /* 0x0000000312087221 */ /* 0x008fc80000000000 */
[-C--:B------:R-:W-:Y:S01]  /*0450*/  FFMA R10, R8, R17.reuse, 9.9999997473787516356e-06 ;  /* 0x3727c5ac080a7423 */ /* 0x080fe20000000011 */
[----:B------:R1:W-:Y:S01]  /*0460*/  STS [R5], R8 ;  /* 0x0000000805007388 */ /* 0x0003e20000000800 */
[----:B----4-:R-:W-:Y:S01]  /*0470*/  IMAD.WIDE.U32 R12, R11, 0x8, R12 ;  /* 0x000000080b0c7825 */ /* 0x010fe200078e000c */
[----:B------:R-:W-:Y:S01]  /*0480*/  MOV R11, 0xfffffff8 ;  /* 0xfffffff8000b7802 */ /* 0x000fe20000000f00 */
[----:B------:R-:W-:Y:S08]  /*0490*/  BAR.SYNC.DEFER_BLOCKING 0x0 ;  /* 0x0000000000007b1d */ /* 0x000ff00000010000 */
[----:B-1----:R-:W1:Y:S01]  /*04a0*/  LDC.64 R4, c[0x0][0x230] ;  /* 0x00008c00ff047b82 */ /* 0x002e620000000a00 */
[----:B------:R-:W-:Y:S01]  /*04b0*/  MUFU.RSQ R10, R10 ;  /* 0x0000000a000a7308 */ /* 0x000fe20000001400 */
[----:B------:R-:W2:Y:S02]  /*04c0*/  LDS R2, [R2] ;  /* 0x0000000002027984 */ /* 0x000ea40000000800 */
[----:B--2---:R-:W-:-:S04]  /*04d0*/  FFMA R9, R2, R17, 9.9999997473787516356e-06 ;  /* 0x3727c5ac02097423 */ /* 0x004fc80000000011 */
[----:B------:R-:W1:Y:S02]  /*04e0*/  LDC.64 R2, c[0x0][0x210] ;  /* 0x00008400ff027b82 */ /* 0x000e640000000a00 */
[----:B------:R-:W2:Y:S06]  /*04f0*/  MUFU.RSQ R9, R9 ;  /* 0x0000000900097308 */ /* 0x000eac0000001400 */
[----:B------:R-:W-:Y:S06]  /*0500*/  BAR.SYNC.DEFER_BLOCKING 0x0 ;  /* 0x0000000000007b1d */ /* 0x000fec0000010000 */
[----:B-12---:R3:W-:Y:S02]  /*0510*/  @P0 STG.E desc[UR6][R6.64], R9 ;  /* 0x0000000906000986 */ /* 0x0067e4000c101906 */
.L_x_1:
[----:B------:R-:W-:Y:S02]  /*0520*/  IADD3 R11, P0, R11, 0x8, RZ ;  /* 0x000000080b0b7810 */ /* 0x000fe40007f1e0ff */
[----:B-1-3--:R-:W-:Y:S01]  /*0530*/  CS2R R6, SRZ ;  /* 0x0000000000067805 */ /* 0x00afe2000001ff00 */
[----:B------:R1:W2:Y:S01]  /*0540*/  LDG.E.EL.64 R8, desc[UR6][R12.64] ;  /* 0x000000060c087981 */ /* 0x0002a2000c2e1b00 */
[----:B------:R-:W-:-:S05]  /*0550*/  LOP3.LUT R15, R0, R11, RZ, 0xfc, !PT ;  /* 0x0000000b000f7212 */ /* 0x000fca00078efcff */
[----:B------:R-:W-:-:S05]  /*0560*/  IMAD.WIDE R16, R15, 0x2, R2 ;  /* 0x000000020f107825 */ /* 0x000fca00078e0202 */
[----:B------:R-:W3:Y:S01]  /*0570*/  @!P1 LDG.E.EF.64 R6, desc[UR6][R16.64] ;  /* 0x0000000610069981 */ /* 0x000ee2000c0e1b00 */
[----:B------:R-:W-:Y:S02]  /*0580*/  IADD3.X R14, RZ, R14, RZ, P0, !PT ;  /* 0x0000000eff0e7210 */ /* 0x000fe400007fe4ff */
[----:B------:R-:W-:-:S04]  /*0590*/  ISETP.GE.U32.AND P0, PT, R11, 0xff8, PT ;  /* 0x00000ff80b00780c */ /* 0x000fc80003f06070 */
[----:B------:R-:W-:Y:S02]  /*05a0*/  ISETP.GE.U32.AND.EX P0, PT, R14, RZ, PT, P0 ;  /* 0x000000ff0e00720c */ /* 0x000fe40003f06100 */
[----:B-1----:R-:W-:-:S04]  /*05b0*/  IADD3 R12, P2, R12, 0x10, RZ ;  /* 0x000000100c0c7810 */ /* 0x002fc80007f5e0ff */
[----:B------:R-:W-:Y:S01]  /*05c0*/  IADD3.X R13, RZ, R13, RZ, P2, !PT ;  /* 0x0000000dff0d7210 */ /* 0x000fe200017fe4ff */
[----:B---3--:R-:W-:Y:S02]  /*05d0*/  HADD2.F32 R19, -RZ, R6.H0_H0 ;  /* 0x20000006ff137230 */ /* 0x008fe40000004100 */
[----:B------:R-:W-:Y:S02]  /*05e0*/  HADD2.F32 R21, -RZ, R6.H1_H1 ;  /* 0x30000006ff157230 */ /* 0x000fe40000004100 */
[----:B------:R-:W-:Y:S02]  /*05f0*/  HADD2.F32 R23, -RZ, R7.H0_H0 ;  /* 0x20000007ff177230 */ /* 0x000fe40000004100 */
[----:B------:R-:W-:Y:S02]  /*0600*/  HADD2.F32 R25, -RZ, R7.H1_H1 ;  /* 0x30000007ff197230 */ /* 0x000fe40000004100 */
[----:B--2---:R-:W-:Y:S02]  /*0610*/  HADD2.F32 R6, -RZ, R8.H1_H1 ;  /* 0x30000008ff067230 */ /* 0x004fe40000004100 */
[----:B------:R-:W-:-:S02]  /*0620*/  HADD2.F32 R7, -RZ, R9.H1_H1 ;  /* 0x30000009ff077230 */ /* 0x000fc40000004100 */
[C---:B------:R-:W-:Y:S01]  /*0630*/  FMUL R19, R10.reuse, R19 ;  /* 0x000000130a137220 */ /* 0x040fe20000400000 */
[----:B------:R-:W-:Y:S02]  /*0640*/  HADD2.F32 R8, -RZ, R8.H0_H0 ;  /* 0x20000008ff087230 */ /* 0x000fe40000004100 */
[C---:B------:R-:W-:Y:S01]  /*0650*/  FMUL R21, R10.reuse, R21 ;  /* 0x000000150a157220 */ /* 0x040fe20000400000 */
[----:B------:R-:W-:Y:S02]  /*0660*/  HADD2.F32 R9, -RZ, R9.H0_H0 ;  /* 0x20000009ff097230 */ /* 0x000fe40000004100 */
[C---:B------:R-:W-:Y:S01]  /*0670*/  FMUL R18, R10.reuse, R23 ;  /* 0x000000170a127220 */ /* 0x040fe20000400000 */
[----:B------:R-:W-:Y:S01]  /*0680*/  FMUL R16, R10, R25 ;  /* 0x000000190a107220 */ /* 0x000fe20000400000 */
[----:B------:R-:W-:Y:S01]  /*0690*/  FMUL R8, R8, R19 ;  /* 0x0000001308087220 */ /* 0x000fe20000400000 */
[----:B------:R-:W-:Y:S01]  /*06a0*/  FMUL R21, R6, R21 ;  /* 0x0000001506157220 */ /* 0x000fe20000400000 */
[----:B------:R-:W-:Y:S01]  /*06b0*/  FMUL R9, R9, R18 ;  /* 0x0000001209097220 */ /* 0x000fe20000400000 */
[----:B------:R-:W-:Y:S01]  /*06c0*/  FMUL R16, R7, R16 ;  /* 0x0000001007107220 */ /* 0x000fe20000400000 */
[----:B------:R-:W-:-:S02]  /*06d0*/  IMAD.WIDE R6, R15, 0x2, R4 ;  /* 0x000000020f067825 */ /* 0x000fc400078e0204 */
[----:B------:R-:W-:Y:S02]  /*06e0*/  F2FP.F16.F32.PACK_AB R8, R21, R8 ;  /* 0x000000081508723e */ /* 0x000fe400000000ff */
[----:B------:R-:W-:-:S05]  /*06f0*/  F2FP.F16.F32.PACK_AB R9, R16, R9 ;  /* 0x000000091009723e */ /* 0x000fca00000000ff */
[----:B------:R1:W-:Y:S01]  /*0700*/  @!P1 STG.E.64 desc[UR6][R6.64], R8 ;  /* 0x0000000806009986 */ /* 0x0003e2000c101b06 */
[----:B------:R-:W-:Y:S05]  /*0710*/  @!P0 BRA `(.L_x_1) ;  /* 0xfffffffc00808947 */ /* 0x000fea000383ffff */
[----:B------:R-:W-:Y:S05]  /*0720*/  EXIT ;  /* 0x000000000000794d */ /* 0x000fea0003800000 */
.L_x_2:
[----:B------:R-:W-:-:S00]  /*0730*/  BRA `(.L_x_2) ;  /* 0xfffffffc00fc7947 */ /* 0x000fc0000383ffff */
[----:B------:R-:W-:-:S00]  /*0740*/  NOP ;  /* 0x0000000000007918 */ /* 0x000fc00000000000 */
        /* <DEDUP_REMOVED lines=11> */
.L_x_3:


//--------------------- .nv.global.init           --------------------------
	.section	.nv.global.init,"aw",@progbits
.nv.global.init:
	.type		_$_str,@object
	.size		_$_str,(.L_0 - _$_str)
_$_str:
        /*0000*/ 	.byte	0x5f, 0x5f, 0x43, 0x55, 0x44, 0x41, 0x5f, 0x46, 0x54, 0x5a, 0x00
.L_0:


//--------------------- .nv.shared.triton_red_fused__to_copy_add_mean_mul_pow_rsqrt_9 --------------------------
	.section	.nv.shared.triton_red_fused__to_copy_add_mean_mul_pow_rsqrt_9,"aw",@nobits
	.sectionflags	@""
	.align	16
	.zero		1024


//--------------------- .nv.constant0.triton_red_fused__to_copy_add_mean_mul_pow_rsqrt_9 --------------------------
	.section	.nv.constant0.triton_red_fused__to_copy_add_mean_mul_pow_rsqrt_9,"a",@progbits
	.sectionflags	@""
	.align	4
.nv.constant0.triton_red_fused__to_copy_add_mean_mul_pow_rsqrt_9:
	.zero		584
